//
// Generated by NVIDIA NVVM Compiler
//
// Compiler Build ID: CL-36424714
// Cuda compilation tools, release 13.0, V13.0.88
// Based on NVVM 20.0.0
//

.version 9.0
.target sm_100
.address_size 64

	// .globl	_Z19grayscaleConversionPhS_ii

.visible .entry _Z19grayscaleConversionPhS_ii(
	.param .u64 .ptr .align 1 _Z19grayscaleConversionPhS_ii_param_0,
	.param .u64 .ptr .align 1 _Z19grayscaleConversionPhS_ii_param_1,
	.param .u32 _Z19grayscaleConversionPhS_ii_param_2,
	.param .u32 _Z19grayscaleConversionPhS_ii_param_3
)
{
	.reg .pred 	%p<6>;
	.reg .b16 	%rs<13>;
	.reg .b32 	%r<42>;
	.reg .b32 	%f<25>;
	.reg .b64 	%rd<21>;

	ld.param.u64 	%rd3, [_Z19grayscaleConversionPhS_ii_param_0];
	ld.param.u64 	%rd4, [_Z19grayscaleConversionPhS_ii_param_1];
	ld.param.u32 	%r11, [_Z19grayscaleConversionPhS_ii_param_2];
	ld.param.u32 	%r12, [_Z19grayscaleConversionPhS_ii_param_3];
	cvta.to.global.u64 	%rd1, %rd4;
	cvta.to.global.u64 	%rd2, %rd3;
	mov.u32 	%r13, %ctaid.x;
	mov.u32 	%r1, %ntid.x;
	mov.u32 	%r14, %tid.x;
	mad.lo.s32 	%r15, %r13, %r1, %r14;
	mul.lo.s32 	%r41, %r15, 3;
	mul.lo.s32 	%r16, %r11, %r12;
	mul.lo.s32 	%r3, %r16, 3;
	setp.ge.s32 	%p1, %r41, %r3;
	@%p1 bra 	$L__BB0_5;
	shr.u32 	%r17, %r12, 31;
	add.s32 	%r18, %r12, %r17;
	shr.s32 	%r4, %r18, 1;
	shr.u32 	%r19, %r11, 31;
	add.s32 	%r20, %r11, %r19;
	shr.s32 	%r5, %r20, 1;
	mov.u32 	%r21, %nctaid.x;
	mul.lo.s32 	%r22, %r21, %r1;
	mul.lo.s32 	%r6, %r22, 3;
$L__BB0_2:
	mul.hi.s32 	%r23, %r41, 1431655766;
	shr.u32 	%r24, %r23, 31;
	add.s32 	%r25, %r23, %r24;
	div.s32 	%r8, %r25, %r11;
	mul.lo.s32 	%r26, %r8, %r11;
	sub.s32 	%r9, %r25, %r26;
	mul.lo.s32 	%r27, %r25, 3;
	cvt.s64.s32 	%rd5, %r27;
	add.s64 	%rd6, %rd2, %rd5;
	ld.global.u8 	%rs1, [%rd6];
	ld.global.u8 	%rs2, [%rd6+1];
	ld.global.u8 	%rs3, [%rd6+2];
	cvt.rn.f32.u16 	%f1, %rs1;
	cvt.rn.f32.u16 	%f2, %rs2;
	mul.f32 	%f3, %f2, 0f3F1645A2;
	fma.rn.f32 	%f4, %f1, 0f3E991687, %f3;
	cvt.rn.f32.u16 	%f5, %rs3;
	fma.rn.f32 	%f6, %f5, 0f3DE978D5, %f4;
	cvt.rzi.u32.f32 	%r28, %f6;
	cvt.s64.s32 	%rd7, %r25;
	add.s64 	%rd8, %rd1, %rd7;
	st.global.u8 	[%rd8], %r28;
	setp.ge.s32 	%p2, %r8, %r4;
	setp.ge.s32 	%p3, %r9, %r5;
	or.pred  	%p4, %p2, %p3;
	@%p4 bra 	$L__BB0_4;
	add.s32 	%r29, %r8, %r4;
	mul.lo.s32 	%r30, %r29, %r11;
	add.s32 	%r31, %r9, %r5;
	add.s32 	%r32, %r30, %r31;
	mul.lo.s32 	%r33, %r32, 3;
	cvt.s64.s32 	%rd9, %r33;
	add.s64 	%rd10, %rd2, %rd9;
	ld.global.u8 	%rs4, [%rd10];
	ld.global.u8 	%rs5, [%rd10+1];
	ld.global.u8 	%rs6, [%rd10+2];
	cvt.rn.f32.u16 	%f7, %rs4;
	cvt.rn.f32.u16 	%f8, %rs5;
	mul.f32 	%f9, %f8, 0f3F1645A2;
	fma.rn.f32 	%f10, %f7, 0f3E991687, %f9;
	cvt.rn.f32.u16 	%f11, %rs6;
	fma.rn.f32 	%f12, %f11, 0f3DE978D5, %f10;
	cvt.rzi.u32.f32 	%r34, %f12;
	cvt.s64.s32 	%rd11, %r32;
	add.s64 	%rd12, %rd1, %rd11;
	st.global.u8 	[%rd12], %r34;
	add.s32 	%r35, %r30, %r9;
	mul.lo.s32 	%r36, %r35, 3;
	cvt.s64.s32 	%rd13, %r36;
	add.s64 	%rd14, %rd2, %rd13;
	ld.global.u8 	%rs7, [%rd14];
	ld.global.u8 	%rs8, [%rd14+1];
	ld.global.u8 	%rs9, [%rd14+2];
	cvt.rn.f32.u16 	%f13, %rs7;
	cvt.rn.f32.u16 	%f14, %rs8;
	mul.f32 	%f15, %f14, 0f3F1645A2;
	fma.rn.f32 	%f16, %f13, 0f3E991687, %f15;
	cvt.rn.f32.u16 	%f17, %rs9;
	fma.rn.f32 	%f18, %f17, 0f3DE978D5, %f16;
	cvt.rzi.u32.f32 	%r37, %f18;
	cvt.s64.s32 	%rd15, %r35;
	add.s64 	%rd16, %rd1, %rd15;
	st.global.u8 	[%rd16], %r37;
	mad.lo.s32 	%r38, %r8, %r11, %r31;
	mul.lo.s32 	%r39, %r38, 3;
	cvt.s64.s32 	%rd17, %r39;
	add.s64 	%rd18, %rd2, %rd17;
	ld.global.u8 	%rs10, [%rd18];
	ld.global.u8 	%rs11, [%rd18+1];
	ld.global.u8 	%rs12, [%rd18+2];
	cvt.rn.f32.u16 	%f19, %rs10;
	cvt.rn.f32.u16 	%f20, %rs11;
	mul.f32 	%f21, %f20, 0f3F1645A2;
	fma.rn.f32 	%f22, %f19, 0f3E991687, %f21;
	cvt.rn.f32.u16 	%f23, %rs12;
	fma.rn.f32 	%f24, %f23, 0f3DE978D5, %f22;
	cvt.rzi.u32.f32 	%r40, %f24;
	cvt.s64.s32 	%rd19, %r38;
	add.s64 	%rd20, %rd1, %rd19;
	st.global.u8 	[%rd20], %r40;
$L__BB0_4:
	add.s32 	%r41, %r41, %r6;
	setp.lt.s32 	%p5, %r41, %r3;
	@%p5 bra 	$L__BB0_2;
$L__BB0_5:
	ret;

}


// ===== COMPILED SASS (sm_100) =====

	.target	sm_100

	.elftype	@"ET_EXEC"


//--------------------- .note.nv.tkinfo           --------------------------
	.section	.note.nv.tkinfo,"",@"SHT_NOTE"
	.sectionflags	@"SHF_NOTE_NV_TKINFO"
	.tkinfo
        /*0018*/ 	.word	0x00000002
        /*0030*/ 	.string	""
        /*0030*/ 	.string	"ptxas"
        /*0030*/ 	.string	"Cuda compilation tools, release 13.0, V13.0.88"
        /*0030*/ 	.string	"Build cuda_13.0.r13.0/compiler.36424714_0"
        /*0030*/ 	.string	"-arch sm_100 -m 64 "



//--------------------- .note.nv.cuinfo           --------------------------
	.section	.note.nv.cuinfo,"",@"SHT_NOTE"
	.sectionflags	@"SHF_NOTE_NV_CUINFO"
        /*0018*/ 	.short	0x0002
        /*001a*/ 	.short	0x0064
        /*001c*/ 	.short	0x0082
	.zero		2


//--------------------- .nv.info                  --------------------------
	.section	.nv.info,"",@"SHT_CUDA_INFO"
	.align	4


	//----- nvinfo : EIATTR_REGCOUNT
	.align		4
        /*0000*/ 	.byte	0x04, 0x2f
        /*0002*/ 	.short	(.L_1 - .L_0)
	.align		4
.L_0:
        /*0004*/ 	.word	index@(_Z19grayscaleConversionPhS_ii)
        /*0008*/ 	.word	0x0000001b


	//----- nvinfo : EIATTR_FRAME_SIZE
	.align		4
.L_1:
        /*000c*/ 	.byte	0x04, 0x11
        /*000e*/ 	.short	(.L_3 - .L_2)
	.align		4
.L_2:
        /*0010*/ 	.word	index@(_Z19grayscaleConversionPhS_ii)
        /*0014*/ 	.word	0x00000000


	//----- nvinfo : EIATTR_MIN_STACK_SIZE
	.align		4
.L_3:
        /*0018*/ 	.byte	0x04, 0x12
        /*001a*/ 	.short	(.L_5 - .L_4)
	.align		4
.L_4:
        /*001c*/ 	.word	index@(_Z19grayscaleConversionPhS_ii)
        /*0020*/ 	.word	0x00000000
.L_5:


//--------------------- .nv.compat                --------------------------
	.section	.nv.compat,"",@"SHT_CUDA_COMPAT_INFO"
	.align	4
        /*0000*/ 	.byte	0x02, 0x09, 0x00, 0x00, 0x02, 0x02, 0x01, 0x00, 0x02, 0x05, 0x05, 0x00, 0x03, 0x07, 0x01, 0x01
        /*0010*/ 	.byte	0x02, 0x03, 0x00, 0x00, 0x02, 0x06, 0x01, 0x00, 0x04, 0x0b, 0x08, 0x00, 0x09, 0x00, 0x00, 0x00
        /*0020*/ 	.byte	0x00, 0x00, 0x00, 0x00


//--------------------- .nv.info._Z19grayscaleConversionPhS_ii --------------------------
	.section	.nv.info._Z19grayscaleConversionPhS_ii,"",@"SHT_CUDA_INFO"
	.sectionflags	@""
	.align	4


	//----- nvinfo : EIATTR_CUDA_API_VERSION
	.align		4
        /*0000*/ 	.byte	0x04, 0x37
        /*0002*/ 	.short	(.L_7 - .L_6)
.L_6:
        /*0004*/ 	.word	0x00000082


	//----- nvinfo : EIATTR_KPARAM_INFO
	.align		4
.L_7:
        /*0008*/ 	.byte	0x04, 0x17
        /*000a*/ 	.short	(.L_9 - .L_8)
.L_8:
        /*000c*/ 	.word	0x00000000
        /*0010*/ 	.short	0x0003
        /*0012*/ 	.short	0x0014
        /*0014*/ 	.byte	0x00, 0xf0, 0x11, 0x00


	//----- nvinfo : EIATTR_KPARAM_INFO
	.align		4
.L_9:
        /*0018*/ 	.byte	0x04, 0x17
        /*001a*/ 	.short	(.L_11 - .L_10)
.L_10:
        /*001c*/ 	.word	0x00000000
        /*0020*/ 	.short	0x0002
        /*0022*/ 	.short	0x0010
        /*0024*/ 	.byte	0x00, 0xf0, 0x11, 0x00


	//----- nvinfo : EIATTR_KPARAM_INFO
	.align		4
.L_11:
        /*0028*/ 	.byte	0x04, 0x17
        /*002a*/ 	.short	(.L_13 - .L_12)
.L_12:
        /*002c*/ 	.word	0x00000000
        /*0030*/ 	.short	0x0001
        /*0032*/ 	.short	0x0008
        /*0034*/ 	.byte	0x00, 0xf5, 0x21, 0x00


	//----- nvinfo : EIATTR_KPARAM_INFO
	.align		4
.L_13:
        /*0038*/ 	.byte	0x04, 0x17
        /*003a*/ 	.short	(.L_15 - .L_14)
.L_14:
        /*003c*/ 	.word	0x00000000
        /*0040*/ 	.short	0x0000
        /*0042*/ 	.short	0x0000
        /*0044*/ 	.byte	0x00, 0xf5, 0x21, 0x00


	//----- nvinfo : EIATTR_SPARSE_MMA_MASK
	.align		4
.L_15:
        /*0048*/ 	.byte	0x03, 0x50
        /*004a*/ 	.short	0x0000


	//----- nvinfo : EIATTR_MAXREG_COUNT
	.align		4
        /*004c*/ 	.byte	0x03, 0x1b
        /*004e*/ 	.short	0x00ff


	//----- nvinfo : EIATTR_MERCURY_ISA_VERSION
	.align		4
        /*0050*/ 	.byte	0x03, 0x5f
        /*0052*/ 	.short	0x0101


	//----- nvinfo : EIATTR_VRC_CTA_INIT_COUNT
	.align		4
        /*0054*/ 	.byte	0x02, 0x4a
	.zero		1
	.zero		1


	//----- nvinfo : EIATTR_EXIT_INSTR_OFFSETS
	.align		4
        /*0058*/ 	.byte	0x04, 0x1c
        /*005a*/ 	.short	(.L_17 - .L_16)


	//   ....[0]....
.L_16:
        /*005c*/ 	.word	0x000000a0


	//   ....[1]....
        /*0060*/ 	.word	0x000007f0


	//----- nvinfo : EIATTR_CRS_STACK_SIZE
	.align		4
.L_17:
        /*0064*/ 	.byte	0x04, 0x1e
        /*0066*/ 	.short	(.L_19 - .L_18)
.L_18:
        /*0068*/ 	.word	0x00000000


	//----- nvinfo : EIATTR_CBANK_PARAM_SIZE
	.align		4
.L_19:
        /*006c*/ 	.byte	0x03, 0x19
        /*006e*/ 	.short	0x0018


	//----- nvinfo : EIATTR_PARAM_CBANK
	.align		4
        /*0070*/ 	.byte	0x04, 0x0a
        /*0072*/ 	.short	(.L_21 - .L_20)
	.align		4
.L_20:
        /*0074*/ 	.word	index@(.nv.constant0._Z19grayscaleConversionPhS_ii)
        /*0078*/ 	.short	0x0380
        /*007a*/ 	.short	0x0018


	//----- nvinfo : EIATTR_SW_WAR
	.align		4
.L_21:
        /*007c*/ 	.byte	0x04, 0x36
        /*007e*/ 	.short	(.L_23 - .L_22)
.L_22:
        /*0080*/ 	.word	0x00000008
.L_23:


//--------------------- .nv.callgraph             --------------------------
	.section	.nv.callgraph,"",@"SHT_CUDA_CALLGRAPH"
	.align	4
	.sectionentsize	8
	.align		4
        /*0000*/ 	.word	0x00000000
	.align		4
        /*0004*/ 	.word	0xffffffff
	.align		4
        /*0008*/ 	.word	0x00000000
	.align		4
        /*000c*/ 	.word	0xfffffffe
	.align		4
        /*0010*/ 	.word	0x00000000
	.align		4
        /*0014*/ 	.word	0xfffffffd
	.align		4
        /*0018*/ 	.word	0x00000000
	.align		4
        /*001c*/ 	.word	0xfffffffc


//--------------------- .text._Z19grayscaleConversionPhS_ii --------------------------
	.section	.text._Z19grayscaleConversionPhS_ii,"ax",@progbits
	.align	128
        .global         _Z19grayscaleConversionPhS_ii
        .type           _Z19grayscaleConversionPhS_ii,@function
        .size           _Z19grayscaleConversionPhS_ii,(.L_x_4 - _Z19grayscaleConversionPhS_ii)
        .other          _Z19grayscaleConversionPhS_ii,@"STO_CUDA_ENTRY STV_DEFAULT"
_Z19grayscaleConversionPhS_ii:
.text._Z19grayscaleConversionPhS_ii:
[----:B------:R-:W-:Y:S01]  /*0000*/  LDC R1, c[0x0][0x37c] ;  /* 0x0000df00ff017b82 */ /* 0x000fe20000000800 */
[----:B------:R-:W0:Y:S07]  /*0010*/  S2R R3, SR_TID.X ;  /* 0x0000000000037919 */ /* 0x000e2e0000002100 */
[----:B------:R-:W0:Y:S08]  /*0020*/  S2UR UR4, SR_CTAID.X ;  /* 0x00000000000479c3 */ /* 0x000e300000002500 */
[----:B------:R-:W0:Y:S08]  /*0030*/  LDC R16, c[0x0][0x360] ;  /* 0x0000d800ff107b82 */ /* 0x000e300000000800 */
[----:B------:R-:W1:Y:S01]  /*0040*/  LDC.64 R6, c[0x0][0x390] ;  /* 0x0000e400ff067b82 */ /* 0x000e620000000a00 */
[----:B0-----:R-:W-:-:S04]  /*0050*/  IMAD R0, R16, UR4, R3 ;  /* 0x0000000410007c24 */ /* 0x001fc8000f8e0203 */
[----:B------:R-:W-:Y:S02]  /*0060*/  IMAD R9, R0, 0x3, RZ ;  /* 0x0000000300097824 */ /* 0x000fe400078e02ff */
[----:B-1----:R-:W-:-:S04]  /*0070*/  IMAD R2, R6, R7, RZ ;  /* 0x0000000706027224 */ /* 0x002fc800078e02ff */
[----:B------:R-:W-:-:S05]  /*0080*/  IMAD R0, R2, 0x3, RZ ;  /* 0x0000000302007824 */ /* 0x000fca00078e02ff */
[----:B------:R-:W-:-:S13]  /*0090*/  ISETP.GE.AND P0, PT, R9, R0, PT ;  /* 0x000000000900720c */ /* 0x000fda0003f06270 */
[----:B------:R-:W-:Y:S05]  /*00a0*/  @P0 EXIT ;  /* 0x000000000000094d */ /* 0x000fea0003800000 */
[----:B------:R-:W-:Y:S01]  /*00b0*/  IABS R10, R6 ;  /* 0x00000006000a7213 */ /* 0x000fe20000000000 */
[----:B------:R-:W0:Y:S01]  /*00c0*/  LDC R11, c[0x0][0x390] ;  /* 0x0000e400ff0b7b82 */ /* 0x000e220000000800 */
[----:B------:R-:W1:Y:S01]  /*00d0*/  LDCU UR4, c[0x0][0x370] ;  /* 0x00006e00ff0477ac */ /* 0x000e620008000800 */
[----:B------:R-:W-:Y:S01]  /*00e0*/  LEA.HI R14, R7, R7, RZ, 0x1 ;  /* 0x00000007070e7211 */ /* 0x000fe200078f08ff */
[----:B------:R-:W2:Y:S01]  /*00f0*/  I2F.RP R8, R10 ;  /* 0x0000000a00087306 */ /* 0x000ea20000209400 */
[----:B------:R-:W3:Y:S02]  /*0100*/  LDCU.64 UR6, c[0x0][0x358] ;  /* 0x00006b00ff0677ac */ /* 0x000ee40008000a00 */
[----:B------:R-:W-:Y:S02]  /*0110*/  SHF.R.S32.HI R14, RZ, 0x1, R14 ;  /* 0x00000001ff0e7819 */ /* 0x000fe4000001140e */
[----:B------:R-:W4:Y:S08]  /*0120*/  LDC.64 R2, c[0x0][0x380] ;  /* 0x0000e000ff027b82 */ /* 0x000f300000000a00 */
[----:B------:R-:W0:Y:S01]  /*0130*/  LDC.64 R4, c[0x0][0x388] ;  /* 0x0000e200ff047b82 */ /* 0x000e220000000a00 */
[----:B--2---:R-:W2:Y:S01]  /*0140*/  MUFU.RCP R8, R8 ;  /* 0x0000000800087308 */ /* 0x004ea20000001000 */
[----:B-1----:R-:W-:-:S02]  /*0150*/  IMAD R16, R16, UR4, RZ ;  /* 0x0000000410107c24 */ /* 0x002fc4000f8e02ff */
[----:B--2---:R-:W-:-:S05]  /*0160*/  VIADD R12, R8, 0xffffffe ;  /* 0x0ffffffe080c7836 */ /* 0x004fca0000000000 */
[----:B------:R1:W2:Y:S02]  /*0170*/  F2I.FTZ.U32.TRUNC.NTZ R13, R12 ;  /* 0x0000000c000d7305 */ /* 0x0002a4000021f000 */
[----:B-1----:R-:W-:Y:S02]  /*0180*/  IMAD.MOV.U32 R12, RZ, RZ, RZ ;  /* 0x000000ffff0c7224 */ /* 0x002fe400078e00ff */
[----:B--2---:R-:W-:-:S04]  /*0190*/  IMAD.MOV R15, RZ, RZ, -R13 ;  /* 0x000000ffff0f7224 */ /* 0x004fc800078e0a0d */
[----:B------:R-:W-:-:S04]  /*01a0*/  IMAD R15, R15, R10, RZ ;  /* 0x0000000a0f0f7224 */ /* 0x000fc800078e02ff */
[----:B------:R-:W-:Y:S01]  /*01b0*/  IMAD.HI.U32 R12, R13, R15, R12 ;  /* 0x0000000f0d0c7227 */ /* 0x000fe200078e000c */
[----:B------:R-:W-:-:S03]  /*01c0*/  LEA.HI R15, R6, R6, RZ, 0x1 ;  /* 0x00000006060f7211 */ /* 0x000fc600078f08ff */
[----:B------:R-:W-:Y:S01]  /*01d0*/  IMAD.MOV.U32 R13, RZ, RZ, R9 ;  /* 0x000000ffff0d7224 */ /* 0x000fe200078e0009 */
[----:B0--34-:R-:W-:-:S07]  /*01e0*/  SHF.R.S32.HI R15, RZ, 0x1, R15 ;  /* 0x00000001ff0f7819 */ /* 0x019fce000001140f */
.L_x_2:
[----:B------:R-:W-:-:S05]  /*01f0*/  IMAD.HI R8, R13, 0x55555556, RZ ;  /* 0x555555560d087827 */ /* 0x000fca00078e02ff */
[----:B------:R-:W-:-:S05]  /*0200*/  LEA.HI R8, R8, R8, RZ, 0x1 ;  /* 0x0000000808087211 */ /* 0x000fca00078f08ff */
[----:B01----:R-:W-:-:S05]  /*0210*/  IMAD R7, R8, 0x3, RZ ;  /* 0x0000000308077824 */ /* 0x003fca00078e02ff */
[----:B------:R-:W-:-:S04]  /*0220*/  IADD3 R6, P0, PT, R7, R2, RZ ;  /* 0x0000000207067210 */ /* 0x000fc80007f1e0ff */
[----:B------:R-:W-:-:S05]  /*0230*/  LEA.HI.X.SX32 R7, R7, R3, 0x1, P0 ;  /* 0x0000000307077211 */ /* 0x000fca00000f0eff */
[----:B------:R-:W2:Y:S04]  /*0240*/  LDG.E.U8 R19, desc[UR6][R6.64+0x1] ;  /* 0x0000010606137981 */ /* 0x000ea8000c1e1100 */
[----:B------:R-:W3:Y:S04]  /*0250*/  LDG.E.U8 R18, desc[UR6][R6.64] ;  /* 0x0000000606127981 */ /* 0x000ee8000c1e1100 */
[----:B------:R0:W4:Y:S01]  /*0260*/  LDG.E.U8 R20, desc[UR6][R6.64+0x2] ;  /* 0x0000020606147981 */ /* 0x000122000c1e1100 */
[----:B------:R-:W-:Y:S01]  /*0270*/  IABS R9, R8 ;  /* 0x0000000800097213 */ /* 0x000fe20000000000 */
[----:B------:R-:W-:Y:S01]  /*0280*/  IMAD R13, R16, 0x3, R13 ;  /* 0x00000003100d7824 */ /* 0x000fe200078e020d */
[----:B------:R-:W-:Y:S01]  /*0290*/  IABS R24, R11 ;  /* 0x0000000b00187213 */ /* 0x000fe20000000000 */
[----:B------:R-:W-:Y:S02]  /*02a0*/  BSSY.RECONVERGENT B0, `(.L_x_0) ;  /* 0x0000053000007945 */ /* 0x000fe40003800200 */
[----:B------:R-:W-:-:S04]  /*02b0*/  IMAD.HI.U32 R17, R12, R9, RZ ;  /* 0x000000090c117227 */ /* 0x000fc800078e00ff */
[----:B------:R-:W-:Y:S01]  /*02c0*/  IMAD.MOV R22, RZ, RZ, -R17 ;  /* 0x000000ffff167224 */ /* 0x000fe200078e0a11 */
[----:B0-----:R-:W-:-:S03]  /*02d0*/  LOP3.LUT R6, R8, R11, RZ, 0x3c, !PT ;  /* 0x0000000b08067212 */ /* 0x001fc600078e3cff */
[----:B------:R-:W-:Y:S01]  /*02e0*/  IMAD R9, R24, R22, R9 ;  /* 0x0000001618097224 */ /* 0x000fe200078e0209 */
[----:B------:R-:W-:-:S04]  /*02f0*/  ISETP.GE.AND P1, PT, R6, RZ, PT ;  /* 0x000000ff0600720c */ /* 0x000fc80003f26270 */
[----:B------:R-:W-:-:S13]  /*0300*/  ISETP.GT.U32.AND P2, PT, R10, R9, PT ;  /* 0x000000090a00720c */ /* 0x000fda0003f44070 */
[----:B------:R-:W-:Y:S02]  /*0310*/  @!P2 IMAD.IADD R9, R9, 0x1, -R24 ;  /* 0x000000010909a824 */ /* 0x000fe400078e0a18 */
[----:B------:R-:W-:Y:S01]  /*0320*/  @!P2 VIADD R17, R17, 0x1 ;  /* 0x000000011111a836 */ /* 0x000fe20000000000 */
[----:B------:R-:W-:Y:S02]  /*0330*/  ISETP.NE.AND P2, PT, R11, RZ, PT ;  /* 0x000000ff0b00720c */ /* 0x000fe40003f45270 */
[----:B------:R-:W-:-:S13]  /*0340*/  ISETP.GE.U32.AND P0, PT, R9, R10, PT ;  /* 0x0000000a0900720c */ /* 0x000fda0003f06070 */
[----:B------:R-:W-:Y:S01]  /*0350*/  @P0 VIADD R17, R17, 0x1 ;  /* 0x0000000111110836 */ /* 0x000fe20000000000 */
[----:B------:R-:W-:-:S03]  /*0360*/  IADD3 R6, P0, PT, R8, R4, RZ ;  /* 0x0000000408067210 */ /* 0x000fc60007f1e0ff */
[----:B------:R-:W-:Y:S01]  /*0370*/  @!P1 IMAD.MOV R17, RZ, RZ, -R17 ;  /* 0x000000ffff119224 */ /* 0x000fe200078e0a11 */
[----:B------:R-:W-:Y:S02]  /*0380*/  @!P2 LOP3.LUT R17, RZ, R11, RZ, 0x33, !PT ;  /* 0x0000000bff11a212 */ /* 0x000fe400078e33ff */
[----:B------:R-:W-:Y:S02]  /*0390*/  ISETP.GE.AND P1, PT, R13, R0, PT ;  /* 0x000000000d00720c */ /* 0x000fe40003f26270 */
[----:B--2---:R-:W-:Y:S02]  /*03a0*/  I2FP.F32.U32 R19, R19 ;  /* 0x0000001300137245 */ /* 0x004fe40000201000 */
[----:B---3--:R-:W-:-:S03]  /*03b0*/  I2FP.F32.U32 R18, R18 ;  /* 0x0000001200127245 */ /* 0x008fc60000201000 */
[----:B------:R-:W-:Y:S01]  /*03c0*/  FMUL R19, R19, 0.58700001239776611328 ;  /* 0x3f1645a213137820 */ /* 0x000fe20000400000 */
[----:B----4-:R-:W-:-:S03]  /*03d0*/  I2FP.F32.U32 R7, R20 ;  /* 0x0000001400077245 */ /* 0x010fc60000201000 */
[----:B------:R-:W-:Y:S01]  /*03e0*/  FFMA R18, R18, 0.29899999499320983887, R19 ;  /* 0x3e99168712127823 */ /* 0x000fe20000000013 */
[----:B------:R-:W-:-:S03]  /*03f0*/  IMAD.MOV R20, RZ, RZ, -R17 ;  /* 0x000000ffff147224 */ /* 0x000fc600078e0a11 */
[----:B------:R-:W-:Y:S01]  /*0400*/  FFMA R18, R7, 0.11400000005960464478, R18 ;  /* 0x3de978d507127823 */ /* 0x000fe20000000012 */
[----:B------:R-:W-:Y:S01]  /*0410*/  LEA.HI.X.SX32 R7, R8, R5, 0x1, P0 ;  /* 0x0000000508077211 */ /* 0x000fe200000f0eff */
[----:B------:R-:W-:Y:S02]  /*0420*/  IMAD R20, R11, R20, R8 ;  /* 0x000000140b147224 */ /* 0x000fe400078e0208 */
[----:B------:R-:W0:Y:S03]  /*0430*/  F2I.U32.TRUNC.NTZ R9, R18 ;  /* 0x0000001200097305 */ /* 0x000e26000020f000 */
[----:B------:R-:W-:-:S04]  /*0440*/  ISETP.GE.AND P0, PT, R20, R15, PT ;  /* 0x0000000f1400720c */ /* 0x000fc80003f06270 */
[----:B------:R-:W-:Y:S01]  /*0450*/  ISETP.GE.OR P0, PT, R17, R14, P0 ;  /* 0x0000000e1100720c */ /* 0x000fe20000706670 */
[----:B0-----:R0:W-:-:S12]  /*0460*/  STG.E.U8 desc[UR6][R6.64], R9 ;  /* 0x0000000906007986 */ /* 0x0011d8000c101106 */
[----:B------:R-:W-:Y:S05]  /*0470*/  @P0 BRA `(.L_x_1) ;  /* 0x0000000000d40947 */ /* 0x000fea0003800000 */
[----:B0-----:R-:W-:Y:S02]  /*0480*/  IMAD.IADD R6, R14, 0x1, R17 ;  /* 0x000000010e067824 */ /* 0x001fe400078e0211 */
[----:B------:R-:W-:-:S04]  /*0490*/  IMAD.IADD R18, R15, 0x1, R20 ;  /* 0x000000010f127824 */ /* 0x000fc800078e0214 */
[----:B------:R-:W-:-:S04]  /*04a0*/  IMAD R7, R6, R11, R18 ;  /* 0x0000000b06077224 */ /* 0x000fc800078e0212 */
[----:B------:R-:W-:-:S05]  /*04b0*/  IMAD R9, R7, 0x3, RZ ;  /* 0x0000000307097824 */ /* 0x000fca00078e02ff */
[----:B------:R-:W-:-:S04]  /*04c0*/  IADD3 R8, P0, PT, R9, R2, RZ ;  /* 0x0000000209087210 */ /* 0x000fc80007f1e0ff */
[----:B------:R-:W-:-:S05]  /*04d0*/  LEA.HI.X.SX32 R9, R9, R3, 0x1, P0 ;  /* 0x0000000309097211 */ /* 0x000fca00000f0eff */
[----:B------:R-:W2:Y:S04]  /*04e0*/  LDG.E.U8 R21, desc[UR6][R8.64+0x1] ;  /* 0x0000010608157981 */ /* 0x000ea8000c1e1100 */
[----:B------:R-:W3:Y:S04]  /*04f0*/  LDG.E.U8 R19, desc[UR6][R8.64] ;  /* 0x0000000608137981 */ /* 0x000ee8000c1e1100 */
[----:B------:R-:W4:Y:S01]  /*0500*/  LDG.E.U8 R22, desc[UR6][R8.64+0x2] ;  /* 0x0000020608167981 */ /* 0x000f22000c1e1100 */
[----:B------:R-:W-:Y:S01]  /*0510*/  IMAD R20, R6, R11, R20 ;  /* 0x0000000b06147224 */ /* 0x000fe200078e0214 */
[----:B------:R-:W-:-:S04]  /*0520*/  IADD3 R6, P0, PT, R7, R4, RZ ;  /* 0x0000000407067210 */ /* 0x000fc80007f1e0ff */
[----:B------:R-:W-:Y:S02]  /*0530*/  LEA.HI.X.SX32 R7, R7, R5, 0x1, P0 ;  /* 0x0000000507077211 */ /* 0x000fe400000f0eff */
[----:B--2---:R-:W-:Y:S02]  /*0540*/  I2FP.F32.U32 R21, R21 ;  /* 0x0000001500157245 */ /* 0x004fe40000201000 */
[----:B---3--:R-:W-:-:S03]  /*0550*/  I2FP.F32.U32 R19, R19 ;  /* 0x0000001300137245 */ /* 0x008fc60000201000 */
[----:B------:R-:W-:Y:S01]  /*0560*/  FMUL R24, R21, 0.58700001239776611328 ;  /* 0x3f1645a215187820 */ /* 0x000fe20000400000 */
[----:B------:R-:W-:Y:S01]  /*0570*/  IMAD R21, R20, 0x3, RZ ;  /* 0x0000000314157824 */ /* 0x000fe200078e02ff */
[----:B----4-:R-:W-:Y:S02]  /*0580*/  I2FP.F32.U32 R22, R22 ;  /* 0x0000001600167245 */ /* 0x010fe40000201000 */
[----:B------:R-:W-:Y:S02]  /*0590*/  FFMA R19, R19, 0.29899999499320983887, R24 ;  /* 0x3e99168713137823 */ /* 0x000fe40000000018 */
[C---:B------:R-:W-:Y:S02]  /*05a0*/  IADD3 R8, P2, PT, R21.reuse, R2, RZ ;  /* 0x0000000215087210 */ /* 0x040fe40007f5e0ff */
[----:B------:R-:W-:Y:S02]  /*05b0*/  FFMA R19, R22, 0.11400000005960464478, R19 ;  /* 0x3de978d516137823 */ /* 0x000fe40000000013 */
[----:B------:R-:W-:-:S04]  /*05c0*/  LEA.HI.X.SX32 R9, R21, R3, 0x1, P2 ;  /* 0x0000000315097211 */ /* 0x000fc800010f0eff */
[----:B------:R-:W0:Y:S02]  /*05d0*/  F2I.U32.TRUNC.NTZ R19, R19 ;  /* 0x0000001300137305 */ /* 0x000e24000020f000 */
[----:B0-----:R0:W-:Y:S04]  /*05e0*/  STG.E.U8 desc[UR6][R6.64], R19 ;  /* 0x0000001306007986 */ /* 0x0011e8000c101106 */
[----:B------:R-:W2:Y:S04]  /*05f0*/  LDG.E.U8 R22, desc[UR6][R8.64+0x1] ;  /* 0x0000010608167981 */ /* 0x000ea8000c1e1100 */
[----:B------:R-:W3:Y:S04]  /*0600*/  LDG.E.U8 R21, desc[UR6][R8.64] ;  /* 0x0000000608157981 */ /* 0x000ee8000c1e1100 */
[----:B------:R1:W4:Y:S01]  /*0610*/  LDG.E.U8 R23, desc[UR6][R8.64+0x2] ;  /* 0x0000020608177981 */ /* 0x000322000c1e1100 */
[----:B------:R-:W-:Y:S01]  /*0620*/  IMAD R17, R17, R11, R18 ;  /* 0x0000000b11117224 */ /* 0x000fe200078e0212 */
[----:B0-----:R-:W-:-:S03]  /*0630*/  IADD3 R6, P0, PT, R20, R4, RZ ;  /* 0x0000000414067210 */ /* 0x001fc60007f1e0ff */
[----:B------:R-:W-:Y:S01]  /*0640*/  IMAD R18, R17, 0x3, RZ ;  /* 0x0000000311127824 */ /* 0x000fe200078e02ff */
[----:B------:R-:W-:-:S04]  /*0650*/  LEA.HI.X.SX32 R7, R20, R5, 0x1, P0 ;  /* 0x0000000514077211 */ /* 0x000fc800000f0eff */
[----:B-1----:R-:W-:-:S04]  /*0660*/  IADD3 R8, P2, PT, R18, R2, RZ ;  /* 0x0000000212087210 */ /* 0x002fc80007f5e0ff */
[----:B------:R-:W-:Y:S02]  /*0670*/  LEA.HI.X.SX32 R9, R18, R3, 0x1, P2 ;  /* 0x0000000312097211 */ /* 0x000fe400010f0eff */
[----:B--2---:R-:W-:Y:S02]  /*0680*/  I2FP.F32.U32 R22, R22 ;  /* 0x0000001600167245 */ /* 0x004fe40000201000 */
[----:B---3--:R-:W-:-:S03]  /*0690*/  I2FP.F32.U32 R21, R21 ;  /* 0x0000001500157245 */ /* 0x008fc60000201000 */
[----:B------:R-:W-:Y:S01]  /*06a0*/  FMUL R22, R22, 0.58700001239776611328 ;  /* 0x3f1645a216167820 */ /* 0x000fe20000400000 */
[----:B----4-:R-:W-:-:S03]  /*06b0*/  I2FP.F32.U32 R24, R23 ;  /* 0x0000001700187245 */ /* 0x010fc60000201000 */
[----:B------:R-:W-:-:S04]  /*06c0*/  FFMA R21, R21, 0.29899999499320983887, R22 ;  /* 0x3e99168715157823 */ /* 0x000fc80000000016 */
[----:B------:R-:W-:-:S06]  /*06d0*/  FFMA R21, R24, 0.11400000005960464478, R21 ;  /* 0x3de978d518157823 */ /* 0x000fcc0000000015 */
[----:B------:R-:W0:Y:S02]  /*06e0*/  F2I.U32.TRUNC.NTZ R21, R21 ;  /* 0x0000001500157305 */ /* 0x000e24000020f000 */
[----:B0-----:R0:W-:Y:S04]  /*06f0*/  STG.E.U8 desc[UR6][R6.64], R21 ;  /* 0x0000001506007986 */ /* 0x0011e8000c101106 */
[----:B------:R-:W2:Y:S04]  /*0700*/  LDG.E.U8 R19, desc[UR6][R8.64+0x1] ;  /* 0x0000010608137981 */ /* 0x000ea8000c1e1100 */
[----:B------:R-:W3:Y:S04]  /*0710*/  LDG.E.U8 R18, desc[UR6][R8.64] ;  /* 0x0000000608127981 */ /* 0x000ee8000c1e1100 */
[----:B------:R-:W4:Y:S01]  /*0720*/  LDG.E.U8 R20, desc[UR6][R8.64+0x2] ;  /* 0x0000020608147981 */ /* 0x000f22000c1e1100 */
[----:B0-----:R-:W-:-:S04]  /*0730*/  IADD3 R6, P0, PT, R17, R4, RZ ;  /* 0x0000000411067210 */ /* 0x001fc80007f1e0ff */
[----:B------:R-:W-:Y:S02]  /*0740*/  LEA.HI.X.SX32 R7, R17, R5, 0x1, P0 ;  /* 0x0000000511077211 */ /* 0x000fe400000f0eff */
[----:B--2---:R-:W-:Y:S02]  /*0750*/  I2FP.F32.U32 R19, R19 ;  /* 0x0000001300137245 */ /* 0x004fe40000201000 */
[----:B---3--:R-:W-:-:S03]  /*0760*/  I2FP.F32.U32 R18, R18 ;  /* 0x0000001200127245 */ /* 0x008fc60000201000 */
[----:B------:R-:W-:Y:S01]  /*0770*/  FMUL R19, R19, 0.58700001239776611328 ;  /* 0x3f1645a213137820 */ /* 0x000fe20000400000 */
[----:B----4-:R-:W-:-:S03]  /*0780*/  I2FP.F32.U32 R23, R20 ;  /* 0x0000001400177245 */ /* 0x010fc60000201000 */
[----:B------:R-:W-:-:S04]  /*0790*/  FFMA R18, R18, 0.29899999499320983887, R19 ;  /* 0x3e99168712127823 */ /* 0x000fc80000000013 */
[----:B------:R-:W-:-:S04]  /*07a0*/  FFMA R18, R23, 0.11400000005960464478, R18 ;  /* 0x3de978d517127823 */ /* 0x000fc80000000012 */
[----:B------:R-:W0:Y:S02]  /*07b0*/  F2I.U32.TRUNC.NTZ R19, R18 ;  /* 0x0000001200137305 */ /* 0x000e24000020f000 */
[----:B0-----:R1:W-:Y:S02]  /*07c0*/  STG.E.U8 desc[UR6][R6.64], R19 ;  /* 0x0000001306007986 */ /* 0x0013e4000c101106 */
.L_x_1:
[----:B------:R-:W-:Y:S05]  /*07d0*/  BSYNC.RECONVERGENT B0 ;  /* 0x0000000000007941 */ /* 0x000fea0003800200 */
.L_x_0:
[----:B------:R-:W-:Y:S05]  /*07e0*/  @!P1 BRA `(.L_x_2) ;  /* 0xfffffff800809947 */ /* 0x000fea000383ffff */
[----:B------:R-:W-:Y:S05]  /*07f0*/  EXIT ;  /* 0x000000000000794d */ /* 0x000fea0003800000 */
.L_x_3:
[----:B------:R-:W-:-:S00]  /*0800*/  BRA `(.L_x_3) ;  /* 0xfffffffc00fc7947 */ /* 0x000fc0000383ffff */
[----:B------:R-:W-:-:S00]  /*0810*/  NOP ;  /* 0x0000000000007918 */ /* 0x000fc00000000000 */
        /* <DEDUP_REMOVED lines=14> */
.L_x_4:


//--------------------- .nv.shared.reserved.0     --------------------------
	.section	.nv.shared.reserved.0,"aw",@nobits
	.weak		__nv_reservedSMEM_offset_0_alias
	.size		__nv_reservedSMEM_offset_0_alias, 0, 64
	.other		__nv_reservedSMEM_offset_0_alias,@"STO_CUDA_RESERVED_SHARED STV_DEFAULT"
__nv_reservedSMEM_offset_0_alias:
	.zero		0
	.zero		64


//--------------------- .nv.constant0._Z19grayscaleConversionPhS_ii --------------------------
	.section	.nv.constant0._Z19grayscaleConversionPhS_ii,"a",@progbits
	.sectionflags	@""
	.align	4
.nv.constant0._Z19grayscaleConversionPhS_ii:
	.zero		920


//--------------------- SYMBOLS --------------------------

	.type		.nv.reservedSmem.offset0,@object
	.size		.nv.reservedSmem.offset0,0x4
